//
// Generated by NVIDIA NVVM Compiler
//
// Compiler Build ID: CL-36424714
// Cuda compilation tools, release 13.0, V13.0.88
// Based on NVVM 20.0.0
//

.version 9.0
.target sm_100
.address_size 64

	// .globl	_Z16sum_kernel_blockPiS_i
.extern .shared .align 16 .b8 temp[];

.visible .entry _Z16sum_kernel_blockPiS_i(
	.param .u64 .ptr .align 1 _Z16sum_kernel_blockPiS_i_param_0,
	.param .u64 .ptr .align 1 _Z16sum_kernel_blockPiS_i_param_1,
	.param .u32 _Z16sum_kernel_blockPiS_i_param_2
)
{
	.reg .pred 	%p<7>;
	.reg .b32 	%r<56>;
	.reg .b64 	%rd<7>;

	ld.param.u64 	%rd2, [_Z16sum_kernel_blockPiS_i_param_0];
	ld.param.u64 	%rd3, [_Z16sum_kernel_blockPiS_i_param_1];
	ld.param.u32 	%r22, [_Z16sum_kernel_blockPiS_i_param_2];
	mov.u32 	%r23, %ctaid.x;
	mov.u32 	%r1, %ntid.x;
	mov.u32 	%r2, %tid.x;
	mad.lo.s32 	%r49, %r23, %r1, %r2;
	shr.s32 	%r24, %r22, 31;
	shr.u32 	%r25, %r24, 30;
	add.s32 	%r26, %r22, %r25;
	shr.s32 	%r4, %r26, 2;
	setp.ge.s32 	%p1, %r49, %r4;
	mov.b32 	%r54, 0;
	@%p1 bra 	$L__BB0_3;
	mov.u32 	%r28, %nctaid.x;
	mul.lo.s32 	%r5, %r1, %r28;
	cvta.to.global.u64 	%rd1, %rd3;
	mov.b32 	%r54, 0;
$L__BB0_2:
	mul.wide.s32 	%rd4, %r49, 16;
	add.s64 	%rd5, %rd1, %rd4;
	ld.global.v4.u32 	{%r29, %r30, %r31, %r32}, [%rd5];
	add.s32 	%r33, %r29, %r54;
	add.s32 	%r34, %r33, %r30;
	add.s32 	%r35, %r34, %r31;
	add.s32 	%r54, %r35, %r32;
	add.s32 	%r49, %r49, %r5;
	setp.lt.s32 	%p2, %r49, %r4;
	@%p2 bra 	$L__BB0_2;
$L__BB0_3:
	mov.u32 	%r36, %tid.y;
	mov.u32 	%r37, %tid.z;
	mov.u32 	%r38, %ntid.y;
	mad.lo.s32 	%r39, %r37, %r38, %r36;
	mul.lo.s32 	%r11, %r39, %r1;
	add.s32 	%r12, %r11, %r2;
	mul.lo.s32 	%r40, %r1, %r38;
	mov.u32 	%r41, %ntid.z;
	mul.lo.s32 	%r52, %r40, %r41;
	setp.lt.u32 	%p3, %r52, 2;
	@%p3 bra 	$L__BB0_8;
	shl.b32 	%r42, %r12, 2;
	mov.u32 	%r43, temp;
	add.s32 	%r14, %r43, %r42;
$L__BB0_5:
	shr.u32 	%r17, %r52, 1;
	st.shared.u32 	[%r14], %r54;
	barrier.sync 	0;
	setp.le.u32 	%p4, %r17, %r12;
	@%p4 bra 	$L__BB0_7;
	shl.b32 	%r44, %r17, 2;
	add.s32 	%r45, %r14, %r44;
	ld.shared.u32 	%r46, [%r45];
	add.s32 	%r54, %r46, %r54;
$L__BB0_7:
	barrier.sync 	0;
	setp.gt.u32 	%p5, %r52, 3;
	mov.u32 	%r52, %r17;
	@%p5 bra 	$L__BB0_5;
$L__BB0_8:
	or.b32  	%r47, %r11, %r2;
	setp.ne.s32 	%p6, %r47, 0;
	@%p6 bra 	$L__BB0_10;
	cvta.to.global.u64 	%rd6, %rd2;
	atom.global.cta.add.u32 	%r48, [%rd6], %r54;
$L__BB0_10:
	ret;

}


// ===== COMPILED SASS (sm_100) =====

	.target	sm_100

	.elftype	@"ET_EXEC"


//--------------------- .note.nv.tkinfo           --------------------------
	.section	.note.nv.tkinfo,"",@"SHT_NOTE"
	.sectionflags	@"SHF_NOTE_NV_TKINFO"
	.tkinfo
        /*0018*/ 	.word	0x00000002
        /*0030*/ 	.string	""
        /*0030*/ 	.string	"ptxas"
        /*0030*/ 	.string	"Cuda compilation tools, release 13.0, V13.0.88"
        /*0030*/ 	.string	"Build cuda_13.0.r13.0/compiler.36424714_0"
        /*0030*/ 	.string	"-arch sm_100 -m 64 "



//--------------------- .note.nv.cuinfo           --------------------------
	.section	.note.nv.cuinfo,"",@"SHT_NOTE"
	.sectionflags	@"SHF_NOTE_NV_CUINFO"
        /*0018*/ 	.short	0x0002
        /*001a*/ 	.short	0x0064
        /*001c*/ 	.short	0x0082
	.zero		2


//--------------------- .nv.info                  --------------------------
	.section	.nv.info,"",@"SHT_CUDA_INFO"
	.align	4


	//----- nvinfo : EIATTR_REGCOUNT
	.align		4
        /*0000*/ 	.byte	0x04, 0x2f
        /*0002*/ 	.short	(.L_1 - .L_0)
	.align		4
.L_0:
        /*0004*/ 	.word	index@(_Z16sum_kernel_blockPiS_i)
        /*0008*/ 	.word	0x00000012


	//----- nvinfo : EIATTR_FRAME_SIZE
	.align		4
.L_1:
        /*000c*/ 	.byte	0x04, 0x11
        /*000e*/ 	.short	(.L_3 - .L_2)
	.align		4
.L_2:
        /*0010*/ 	.word	index@(_Z16sum_kernel_blockPiS_i)
        /*0014*/ 	.word	0x00000000


	//----- nvinfo : EIATTR_MIN_STACK_SIZE
	.align		4
.L_3:
        /*0018*/ 	.byte	0x04, 0x12
        /*001a*/ 	.short	(.L_5 - .L_4)
	.align		4
.L_4:
        /*001c*/ 	.word	index@(_Z16sum_kernel_blockPiS_i)
        /*0020*/ 	.word	0x00000000
.L_5:


//--------------------- .nv.compat                --------------------------
	.section	.nv.compat,"",@"SHT_CUDA_COMPAT_INFO"
	.align	4
        /*0000*/ 	.byte	0x02, 0x09, 0x00, 0x00, 0x02, 0x02, 0x01, 0x00, 0x02, 0x05, 0x05, 0x00, 0x03, 0x07, 0x01, 0x01
        /*0010*/ 	.byte	0x02, 0x03, 0x00, 0x00, 0x02, 0x06, 0x01, 0x00, 0x04, 0x0b, 0x08, 0x00, 0x09, 0x00, 0x00, 0x00
        /*0020*/ 	.byte	0x00, 0x00, 0x00, 0x00


//--------------------- .nv.info._Z16sum_kernel_blockPiS_i --------------------------
	.section	.nv.info._Z16sum_kernel_blockPiS_i,"",@"SHT_CUDA_INFO"
	.sectionflags	@""
	.align	4


	//----- nvinfo : EIATTR_CUDA_API_VERSION
	.align		4
        /*0000*/ 	.byte	0x04, 0x37
        /*0002*/ 	.short	(.L_7 - .L_6)
.L_6:
        /*0004*/ 	.word	0x00000082


	//----- nvinfo : EIATTR_KPARAM_INFO
	.align		4
.L_7:
        /*0008*/ 	.byte	0x04, 0x17
        /*000a*/ 	.short	(.L_9 - .L_8)
.L_8:
        /*000c*/ 	.word	0x00000000
        /*0010*/ 	.short	0x0002
        /*0012*/ 	.short	0x0010
        /*0014*/ 	.byte	0x00, 0xf0, 0x11, 0x00


	//----- nvinfo : EIATTR_KPARAM_INFO
	.align		4
.L_9:
        /*0018*/ 	.byte	0x04, 0x17
        /*001a*/ 	.short	(.L_11 - .L_10)
.L_10:
        /*001c*/ 	.word	0x00000000
        /*0020*/ 	.short	0x0001
        /*0022*/ 	.short	0x0008
        /*0024*/ 	.byte	0x00, 0xf5, 0x21, 0x00


	//----- nvinfo : EIATTR_KPARAM_INFO
	.align		4
.L_11:
        /*0028*/ 	.byte	0x04, 0x17
        /*002a*/ 	.short	(.L_13 - .L_12)
.L_12:
        /*002c*/ 	.word	0x00000000
        /*0030*/ 	.short	0x0000
        /*0032*/ 	.short	0x0000
        /*0034*/ 	.byte	0x00, 0xf5, 0x21, 0x00


	//----- nvinfo : EIATTR_SPARSE_MMA_MASK
	.align		4
.L_13:
        /*0038*/ 	.byte	0x03, 0x50
        /*003a*/ 	.short	0x0000


	//----- nvinfo : EIATTR_MAXREG_COUNT
	.align		4
        /*003c*/ 	.byte	0x03, 0x1b
        /*003e*/ 	.short	0x00ff


	//----- nvinfo : EIATTR_NUM_BARRIERS
	.align		4
        /*0040*/ 	.byte	0x02, 0x4c
        /*0042*/ 	.byte	0x01
	.zero		1


	//----- nvinfo : EIATTR_MERCURY_ISA_VERSION
	.align		4
        /*0044*/ 	.byte	0x03, 0x5f
        /*0046*/ 	.short	0x0101


	//----- nvinfo : EIATTR_INT_WARP_WIDE_INSTR_OFFSETS
	.align		4
        /*0048*/ 	.byte	0x04, 0x31
        /*004a*/ 	.short	(.L_15 - .L_14)


	//   ....[0]....
.L_14:
        /*004c*/ 	.word	0x00000370


	//   ....[1]....
        /*0050*/ 	.word	0x00000390


	//----- nvinfo : EIATTR_COOP_GROUP_MASK_REGIDS
	.align		4
.L_15:
        /*0054*/ 	.byte	0x04, 0x29
        /*0056*/ 	.short	(.L_17 - .L_16)


	//   ....[0]....
.L_16:
        /*0058*/ 	.word	0xffffffff


	//   ....[1]....
        /*005c*/ 	.word	0xffffffff


	//----- nvinfo : EIATTR_COOP_GROUP_INSTR_OFFSETS
	.align		4
.L_17:
        /*0060*/ 	.byte	0x04, 0x28
        /*0062*/ 	.short	(.L_19 - .L_18)


	//   ....[0]....
.L_18:
        /*0064*/ 	.word	0x000002c0


	//   ....[1]....
        /*0068*/ 	.word	0x00000330


	//----- nvinfo : EIATTR_VRC_CTA_INIT_COUNT
	.align		4
.L_19:
        /*006c*/ 	.byte	0x02, 0x4a
	.zero		1
	.zero		1


	//----- nvinfo : EIATTR_EXIT_INSTR_OFFSETS
	.align		4
        /*0070*/ 	.byte	0x04, 0x1c
        /*0072*/ 	.short	(.L_21 - .L_20)


	//   ....[0]....
.L_20:
        /*0074*/ 	.word	0x00000350


	//   ....[1]....
        /*0078*/ 	.word	0x000003e0


	//----- nvinfo : EIATTR_CRS_STACK_SIZE
	.align		4
.L_21:
        /*007c*/ 	.byte	0x04, 0x1e
        /*007e*/ 	.short	(.L_23 - .L_22)
.L_22:
        /*0080*/ 	.word	0x00000000


	//----- nvinfo : EIATTR_CBANK_PARAM_SIZE
	.align		4
.L_23:
        /*0084*/ 	.byte	0x03, 0x19
        /*0086*/ 	.short	0x0014


	//----- nvinfo : EIATTR_PARAM_CBANK
	.align		4
        /*0088*/ 	.byte	0x04, 0x0a
        /*008a*/ 	.short	(.L_25 - .L_24)
	.align		4
.L_24:
        /*008c*/ 	.word	index@(.nv.constant0._Z16sum_kernel_blockPiS_i)
        /*0090*/ 	.short	0x0380
        /*0092*/ 	.short	0x0014


	//----- nvinfo : EIATTR_SW_WAR
	.align		4
.L_25:
        /*0094*/ 	.byte	0x04, 0x36
        /*0096*/ 	.short	(.L_27 - .L_26)
.L_26:
        /*0098*/ 	.word	0x00000008
.L_27:


//--------------------- .nv.callgraph             --------------------------
	.section	.nv.callgraph,"",@"SHT_CUDA_CALLGRAPH"
	.align	4
	.sectionentsize	8
	.align		4
        /*0000*/ 	.word	0x00000000
	.align		4
        /*0004*/ 	.word	0xffffffff
	.align		4
        /*0008*/ 	.word	0x00000000
	.align		4
        /*000c*/ 	.word	0xfffffffe
	.align		4
        /*0010*/ 	.word	0x00000000
	.align		4
        /*0014*/ 	.word	0xfffffffd
	.align		4
        /*0018*/ 	.word	0x00000000
	.align		4
        /*001c*/ 	.word	0xfffffffc


//--------------------- .text._Z16sum_kernel_blockPiS_i --------------------------
	.section	.text._Z16sum_kernel_blockPiS_i,"ax",@progbits
	.align	128
        .global         _Z16sum_kernel_blockPiS_i
        .type           _Z16sum_kernel_blockPiS_i,@function
        .size           _Z16sum_kernel_blockPiS_i,(.L_x_6 - _Z16sum_kernel_blockPiS_i)
        .other          _Z16sum_kernel_blockPiS_i,@"STO_CUDA_ENTRY STV_DEFAULT"
_Z16sum_kernel_blockPiS_i:
.text._Z16sum_kernel_blockPiS_i:
[----:B------:R-:W-:Y:S01]  /*0000*/  LDC R1, c[0x0][0x37c] ;  /* 0x0000df00ff017b82 */ /* 0x000fe20000000800 */
[----:B------:R-:W0:Y:S01]  /*0010*/  S2R R13, SR_TID.X ;  /* 0x00000000000d7919 */ /* 0x000e220000002100 */
[----:B------:R-:W1:Y:S06]  /*0020*/  LDCU UR5, c[0x0][0x390] ;  /* 0x00007200ff0577ac */ /* 0x000e6c0008000800 */
[----:B------:R-:W0:Y:S01]  /*0030*/  S2UR UR6, SR_CTAID.X ;  /* 0x00000000000679c3 */ /* 0x000e220000002500 */
[----:B------:R-:W-:Y:S01]  /*0040*/  BSSY.RECONVERGENT B0, `(.L_x_0) ;  /* 0x0000017000007945 */ /* 0x000fe20003800200 */
[----:B------:R-:W2:Y:S01]  /*0050*/  S2R R10, SR_TID.Y ;  /* 0x00000000000a7919 */ /* 0x000ea20000002200 */
[----:B------:R-:W-:Y:S01]  /*0060*/  IMAD.MOV.U32 R8, RZ, RZ, RZ ;  /* 0x000000ffff087224 */ /* 0x000fe200078e00ff */
[----:B------:R-:W3:Y:S04]  /*0070*/  S2R R15, SR_TID.Z ;  /* 0x00000000000f7919 */ /* 0x000ee80000002300 */
[----:B------:R-:W0:Y:S01]  /*0080*/  LDC R11, c[0x0][0x360] ;  /* 0x0000d800ff0b7b82 */ /* 0x000e220000000800 */
[----:B-1----:R-:W-:-:S04]  /*0090*/  USHF.R.S32.HI UR4, URZ, 0x1f, UR5 ;  /* 0x0000001fff047899 */ /* 0x002fc80008011405 */
[----:B------:R-:W-:-:S04]  /*00a0*/  ULEA.HI UR4, UR4, UR5, URZ, 0x2 ;  /* 0x0000000504047291 */ /* 0x000fc8000f8f10ff */
[----:B------:R-:W-:Y:S01]  /*00b0*/  USHF.R.S32.HI UR4, URZ, 0x2, UR4 ;  /* 0x00000002ff047899 */ /* 0x000fe20008011404 */
[----:B0-----:R-:W-:Y:S01]  /*00c0*/  IMAD R0, R11, UR6, R13 ;  /* 0x000000060b007c24 */ /* 0x001fe2000f8e020d */
[----:B------:R-:W0:Y:S04]  /*00d0*/  LDCU.64 UR6, c[0x0][0x358] ;  /* 0x00006b00ff0677ac */ /* 0x000e280008000a00 */
[----:B------:R-:W-:-:S13]  /*00e0*/  ISETP.GE.AND P0, PT, R0, UR4, PT ;  /* 0x0000000400007c0c */ /* 0x000fda000bf06270 */
[----:B--23--:R-:W-:Y:S05]  /*00f0*/  @P0 BRA `(.L_x_1) ;  /* 0x00000000002c0947 */ /* 0x00cfea0003800000 */
[----:B------:R-:W1:Y:S01]  /*0100*/  LDC.64 R2, c[0x0][0x388] ;  /* 0x0000e200ff027b82 */ /* 0x000e620000000a00 */
[----:B------:R-:W2:Y:S01]  /*0110*/  LDCU UR5, c[0x0][0x370] ;  /* 0x00006e00ff0577ac */ /* 0x000ea20008000800 */
[----:B------:R-:W-:Y:S02]  /*0120*/  IMAD.MOV.U32 R8, RZ, RZ, RZ ;  /* 0x000000ffff087224 */ /* 0x000fe400078e00ff */
[----:B--2---:R-:W-:-:S07]  /*0130*/  IMAD R9, R11, UR5, RZ ;  /* 0x000000050b097c24 */ /* 0x004fce000f8e02ff */
.L_x_2:
[----:B-1----:R-:W-:-:S06]  /*0140*/  IMAD.WIDE R4, R0, 0x10, R2 ;  /* 0x0000001000047825 */ /* 0x002fcc00078e0202 */
[----:B0-----:R-:W2:Y:S01]  /*0150*/  LDG.E.128 R4, desc[UR6][R4.64] ;  /* 0x0000000604047981 */ /* 0x001ea2000c1e1d00 */
[----:B------:R-:W-:-:S04]  /*0160*/  IADD3 R0, PT, PT, R9, R0, RZ ;  /* 0x0000000009007210 */ /* 0x000fc80007ffe0ff */
[----:B------:R-:W-:Y:S02]  /*0170*/  ISETP.GE.AND P0, PT, R0, UR4, PT ;  /* 0x0000000400007c0c */ /* 0x000fe4000bf06270 */
[----:B--2---:R-:W-:-:S04]  /*0180*/  IADD3 R8, PT, PT, R5, R4, R8 ;  /* 0x0000000405087210 */ /* 0x004fc80007ffe008 */
[----:B------:R-:W-:-:S07]  /*0190*/  IADD3 R8, PT, PT, R7, R8, R6 ;  /* 0x0000000807087210 */ /* 0x000fce0007ffe006 */
[----:B------:R-:W-:Y:S05]  /*01a0*/  @!P0 BRA `(.L_x_2) ;  /* 0xfffffffc00e48947 */ /* 0x000fea000383ffff */
.L_x_1:
[----:B0-----:R-:W-:Y:S05]  /*01b0*/  BSYNC.RECONVERGENT B0 ;  /* 0x0000000000007941 */ /* 0x001fea0003800200 */
.L_x_0:
[----:B------:R-:W0:Y:S01]  /*01c0*/  LDCU UR4, c[0x0][0x364] ;  /* 0x00006c80ff0477ac */ /* 0x000e220008000800 */
[----:B------:R-:W1:Y:S01]  /*01d0*/  LDCU UR5, c[0x0][0x368] ;  /* 0x00006d00ff0577ac */ /* 0x000e620008000800 */
[----:B0-----:R-:W-:Y:S02]  /*01e0*/  IMAD R2, R11, UR4, RZ ;  /* 0x000000040b027c24 */ /* 0x001fe4000f8e02ff */
[----:B------:R-:W-:Y:S02]  /*01f0*/  IMAD R0, R15, UR4, R10 ;  /* 0x000000040f007c24 */ /* 0x000fe4000f8e020a */
[----:B-1----:R-:W-:Y:S02]  /*0200*/  IMAD R2, R2, UR5, RZ ;  /* 0x0000000502027c24 */ /* 0x002fe4000f8e02ff */
[----:B------:R-:W-:-:S03]  /*0210*/  IMAD R0, R0, R11, RZ ;  /* 0x0000000b00007224 */ /* 0x000fc600078e02ff */
[----:B------:R-:W-:Y:S02]  /*0220*/  ISETP.GE.U32.AND P1, PT, R2, 0x2, PT ;  /* 0x000000020200780c */ /* 0x000fe40003f26070 */
[----:B------:R-:W-:-:S11]  /*0230*/  LOP3.LUT P0, RZ, R0, R13, RZ, 0xfc, !PT ;  /* 0x0000000d00ff7212 */ /* 0x000fd6000780fcff */
[----:B------:R-:W-:Y:S05]  /*0240*/  @!P1 BRA `(.L_x_3) ;  /* 0x0000000000409947 */ /* 0x000fea0003800000 */
[----:B------:R-:W0:Y:S01]  /*0250*/  S2UR UR5, SR_CgaCtaId ;  /* 0x00000000000579c3 */ /* 0x000e220000008800 */
[----:B------:R-:W-:Y:S01]  /*0260*/  UMOV UR4, 0x400 ;  /* 0x0000040000047882 */ /* 0x000fe20000000000 */
[----:B------:R-:W-:Y:S01]  /*0270*/  IMAD.IADD R0, R0, 0x1, R13 ;  /* 0x0000000100007824 */ /* 0x000fe200078e020d */
[----:B0-----:R-:W-:-:S06]  /*0280*/  ULEA UR4, UR5, UR4, 0x18 ;  /* 0x0000000405047291 */ /* 0x001fcc000f8ec0ff */
[----:B------:R-:W-:-:S07]  /*0290*/  LEA R3, R0, UR4, 0x2 ;  /* 0x0000000400037c11 */ /* 0x000fce000f8e10ff */
.L_x_4:
[----:B------:R-:W-:Y:S01]  /*02a0*/  SHF.R.U32.HI R6, RZ, 0x1, R2 ;  /* 0x00000001ff067819 */ /* 0x000fe20000011602 */
[----:B------:R-:W-:Y:S01]  /*02b0*/  STS [R3], R8 ;  /* 0x0000000803007388 */ /* 0x000fe20000000800 */
[----:B------:R-:W-:Y:S02]  /*02c0*/  BAR.SYNC.DEFER_BLOCKING 0x0 ;  /* 0x0000000000007b1d */ /* 0x000fe40000010000 */
[----:B------:R-:W-:Y:S02]  /*02d0*/  ISETP.GT.U32.AND P1, PT, R6, R0, PT ;  /* 0x000000000600720c */ /* 0x000fe40003f24070 */
[----:B------:R-:W-:Y:S02]  /*02e0*/  ISETP.GT.U32.AND P2, PT, R2, 0x3, PT ;  /* 0x000000030200780c */ /* 0x000fe40003f44070 */
[----:B------:R-:W-:-:S09]  /*02f0*/  MOV R2, R6 ;  /* 0x0000000600027202 */ /* 0x000fd20000000f00 */
[----:B------:R-:W-:-:S05]  /*0300*/  @P1 IMAD R4, R6, 0x4, R3 ;  /* 0x0000000406041824 */ /* 0x000fca00078e0203 */
[----:B------:R-:W0:Y:S02]  /*0310*/  @P1 LDS R5, [R4] ;  /* 0x0000000004051984 */ /* 0x000e240000000800 */
[----:B0-----:R-:W-:Y:S01]  /*0320*/  @P1 IMAD.IADD R8, R8, 0x1, R5 ;  /* 0x0000000108081824 */ /* 0x001fe200078e0205 */
[----:B------:R-:W-:Y:S06]  /*0330*/  BAR.SYNC.DEFER_BLOCKING 0x0 ;  /* 0x0000000000007b1d */ /* 0x000fec0000010000 */
[----:B------:R-:W-:Y:S05]  /*0340*/  @P2 BRA `(.L_x_4) ;  /* 0xfffffffc00d42947 */ /* 0x000fea000383ffff */
.L_x_3:
[----:B------:R-:W-:Y:S05]  /*0350*/  @P0 EXIT ;  /* 0x000000000000094d */ /* 0x000fea0003800000 */
[----:B------:R-:W0:Y:S01]  /*0360*/  S2R R0, SR_LANEID ;  /* 0x0000000000007919 */ /* 0x000e220000000000 */
[----:B------:R-:W1:Y:S08]  /*0370*/  REDUX.SUM UR5, R8 ;  /* 0x00000000080573c4 */ /* 0x000e70000000c000 */
[----:B------:R-:W2:Y:S01]  /*0380*/  LDC.64 R2, c[0x0][0x380] ;  /* 0x0000e000ff027b82 */ /* 0x000ea20000000a00 */
[----:B------:R-:W-:-:S02]  /*0390*/  VOTEU.ANY UR4, UPT, PT ;  /* 0x0000000000047886 */ /* 0x000fc400038e0100 */
[----:B------:R-:W-:Y:S01]  /*03a0*/  UFLO.U32 UR4, UR4 ;  /* 0x00000004000472bd */ /* 0x000fe200080e0000 */
[----:B-1----:R-:W-:-:S05]  /*03b0*/  MOV R5, UR5 ;  /* 0x0000000500057c02 */ /* 0x002fca0008000f00 */
[----:B0-----:R-:W-:-:S13]  /*03c0*/  ISETP.EQ.U32.AND P0, PT, R0, UR4, PT ;  /* 0x0000000400007c0c */ /* 0x001fda000bf02070 */
[----:B--2---:R-:W-:Y:S01]  /*03d0*/  @P0 REDG.E.ADD.STRONG.SM desc[UR6][R2.64], R5 ;  /* 0x000000050200098e */ /* 0x004fe2000c12a106 */
[----:B------:R-:W-:Y:S05]  /*03e0*/  EXIT ;  /* 0x000000000000794d */ /* 0x000fea0003800000 */
.L_x_5:
[----:B------:R-:W-:-:S00]  /*03f0*/  BRA `(.L_x_5) ;  /* 0xfffffffc00fc7947 */ /* 0x000fc0000383ffff */
[----:B------:R-:W-:-:S00]  /*0400*/  NOP ;  /* 0x0000000000007918 */ /* 0x000fc00000000000 */
[----:B------:R-:W-:-:S00]  /*0410*/  NOP ;  /* 0x0000000000007918 */ /* 0x000fc00000000000 */
[----:B------:R-:W-:-:S00]  /*0420*/  NOP ;  /* 0x0000000000007918 */ /* 0x000fc00000000000 */
[----:B------:R-:W-:-:S00]  /*0430*/  NOP ;  /* 0x0000000000007918 */ /* 0x000fc00000000000 */
[----:B------:R-:W-:-:S00]  /*0440*/  NOP ;  /* 0x0000000000007918 */ /* 0x000fc00000000000 */
[----:B------:R-:W-:-:S00]  /*0450*/  NOP ;  /* 0x0000000000007918 */ /* 0x000fc00000000000 */
[----:B------:R-:W-:-:S00]  /*0460*/  NOP ;  /* 0x0000000000007918 */ /* 0x000fc00000000000 */
[----:B------:R-:W-:-:S00]  /*0470*/  NOP ;  /* 0x0000000000007918 */ /* 0x000fc00000000000 */
.L_x_6:


//--------------------- .nv.shared._Z16sum_kernel_blockPiS_i --------------------------
	.section	.nv.shared._Z16sum_kernel_blockPiS_i,"aw",@nobits
	.sectionflags	@""
	.align	16
	.zero		1024


//--------------------- .nv.shared.reserved.0     --------------------------
	.section	.nv.shared.reserved.0,"aw",@nobits
	.weak		__nv_reservedSMEM_offset_0_alias
	.size		__nv_reservedSMEM_offset_0_alias, 0, 64
	.other		__nv_reservedSMEM_offset_0_alias,@"STO_CUDA_RESERVED_SHARED STV_DEFAULT"
__nv_reservedSMEM_offset_0_alias:
	.zero		0
	.zero		64


//--------------------- .nv.constant0._Z16sum_kernel_blockPiS_i --------------------------
	.section	.nv.constant0._Z16sum_kernel_blockPiS_i,"a",@progbits
	.sectionflags	@""
	.align	4
.nv.constant0._Z16sum_kernel_blockPiS_i:
	.zero		916


//--------------------- SYMBOLS --------------------------

	.type		.nv.reservedSmem.offset0,@object
	.size		.nv.reservedSmem.offset0,0x4
	.type		.nv.reservedSmem.cap,@object
	.size		.nv.reservedSmem.cap,0x4
